//
// Generated by NVIDIA NVVM Compiler
//
// Compiler Build ID: CL-36424714
// Cuda compilation tools, release 13.0, V13.0.88
// Based on NVVM 20.0.0
//

.version 9.0
.target sm_100
.address_size 64

	// .globl	_Z9addVectorPKfS0_Pft

.visible .entry _Z9addVectorPKfS0_Pft(
	.param .u64 .ptr .align 1 _Z9addVectorPKfS0_Pft_param_0,
	.param .u64 .ptr .align 1 _Z9addVectorPKfS0_Pft_param_1,
	.param .u64 .ptr .align 1 _Z9addVectorPKfS0_Pft_param_2,
	.param .u16 _Z9addVectorPKfS0_Pft_param_3
)
{
	.reg .pred 	%p<2>;
	.reg .b32 	%r<6>;
	.reg .b32 	%f<4>;
	.reg .b64 	%rd<11>;

	ld.param.u64 	%rd1, [_Z9addVectorPKfS0_Pft_param_0];
	ld.param.u64 	%rd2, [_Z9addVectorPKfS0_Pft_param_1];
	ld.param.u64 	%rd3, [_Z9addVectorPKfS0_Pft_param_2];
	ld.param.u16 	%r2, [_Z9addVectorPKfS0_Pft_param_3];
	mov.u32 	%r3, %ctaid.x;
	mov.u32 	%r4, %ntid.x;
	mov.u32 	%r5, %tid.x;
	mad.lo.s32 	%r1, %r3, %r4, %r5;
	setp.ge.u32 	%p1, %r1, %r2;
	@%p1 bra 	$L__BB0_2;
	cvta.to.global.u64 	%rd4, %rd1;
	cvta.to.global.u64 	%rd5, %rd2;
	cvta.to.global.u64 	%rd6, %rd3;
	mul.wide.u32 	%rd7, %r1, 4;
	add.s64 	%rd8, %rd4, %rd7;
	ld.global.f32 	%f1, [%rd8];
	add.s64 	%rd9, %rd5, %rd7;
	ld.global.f32 	%f2, [%rd9];
	add.f32 	%f3, %f1, %f2;
	add.s64 	%rd10, %rd6, %rd7;
	st.global.f32 	[%rd10], %f3;
$L__BB0_2:
	ret;

}
	// .globl	_Z10addInplacePKfPft
.visible .entry _Z10addInplacePKfPft(
	.param .u64 .ptr .align 1 _Z10addInplacePKfPft_param_0,
	.param .u64 .ptr .align 1 _Z10addInplacePKfPft_param_1,
	.param .u16 _Z10addInplacePKfPft_param_2
)
{
	.reg .pred 	%p<2>;
	.reg .b32 	%r<6>;
	.reg .b32 	%f<4>;
	.reg .b64 	%rd<8>;

	ld.param.u64 	%rd1, [_Z10addInplacePKfPft_param_0];
	ld.param.u64 	%rd2, [_Z10addInplacePKfPft_param_1];
	ld.param.u16 	%r2, [_Z10addInplacePKfPft_param_2];
	mov.u32 	%r3, %ctaid.x;
	mov.u32 	%r4, %ntid.x;
	mov.u32 	%r5, %tid.x;
	mad.lo.s32 	%r1, %r3, %r4, %r5;
	setp.ge.u32 	%p1, %r1, %r2;
	@%p1 bra 	$L__BB1_2;
	cvta.to.global.u64 	%rd3, %rd1;
	cvta.to.global.u64 	%rd4, %rd2;
	mul.wide.u32 	%rd5, %r1, 4;
	add.s64 	%rd6, %rd3, %rd5;
	ld.global.f32 	%f1, [%rd6];
	add.s64 	%rd7, %rd4, %rd5;
	ld.global.f32 	%f2, [%rd7];
	add.f32 	%f3, %f1, %f2;
	st.global.f32 	[%rd7], %f3;
$L__BB1_2:
	ret;

}


// ===== COMPILED SASS (sm_100) =====

	.target	sm_100

	.elftype	@"ET_EXEC"


//--------------------- .note.nv.tkinfo           --------------------------
	.section	.note.nv.tkinfo,"",@"SHT_NOTE"
	.sectionflags	@"SHF_NOTE_NV_TKINFO"
	.tkinfo
        /*0018*/ 	.word	0x00000002
        /*0030*/ 	.string	""
        /*0030*/ 	.string	"ptxas"
        /*0030*/ 	.string	"Cuda compilation tools, release 13.0, V13.0.88"
        /*0030*/ 	.string	"Build cuda_13.0.r13.0/compiler.36424714_0"
        /*0030*/ 	.string	"-arch sm_100 -m 64 "



//--------------------- .note.nv.cuinfo           --------------------------
	.section	.note.nv.cuinfo,"",@"SHT_NOTE"
	.sectionflags	@"SHF_NOTE_NV_CUINFO"
        /*0018*/ 	.short	0x0002
        /*001a*/ 	.short	0x0064
        /*001c*/ 	.short	0x0082
	.zero		2


//--------------------- .nv.info                  --------------------------
	.section	.nv.info,"",@"SHT_CUDA_INFO"
	.align	4


	//----- nvinfo : EIATTR_REGCOUNT
	.align		4
        /*0000*/ 	.byte	0x04, 0x2f
        /*0002*/ 	.short	(.L_1 - .L_0)
	.align		4
.L_0:
        /*0004*/ 	.word	index@(_Z9addVectorPKfS0_Pft)
        /*0008*/ 	.word	0x0000000c


	//----- nvinfo : EIATTR_FRAME_SIZE
	.align		4
.L_1:
        /*000c*/ 	.byte	0x04, 0x11
        /*000e*/ 	.short	(.L_3 - .L_2)
	.align		4
.L_2:
        /*0010*/ 	.word	index@(_Z9addVectorPKfS0_Pft)
        /*0014*/ 	.word	0x00000000


	//----- nvinfo : EIATTR_REGCOUNT
	.align		4
.L_3:
        /*0018*/ 	.byte	0x04, 0x2f
        /*001a*/ 	.short	(.L_5 - .L_4)
	.align		4
.L_4:
        /*001c*/ 	.word	index@(_Z10addInplacePKfPft)
        /*0020*/ 	.word	0x0000000a


	//----- nvinfo : EIATTR_FRAME_SIZE
	.align		4
.L_5:
        /*0024*/ 	.byte	0x04, 0x11
        /*0026*/ 	.short	(.L_7 - .L_6)
	.align		4
.L_6:
        /*0028*/ 	.word	index@(_Z10addInplacePKfPft)
        /*002c*/ 	.word	0x00000000


	//----- nvinfo : EIATTR_MIN_STACK_SIZE
	.align		4
.L_7:
        /*0030*/ 	.byte	0x04, 0x12
        /*0032*/ 	.short	(.L_9 - .L_8)
	.align		4
.L_8:
        /*0034*/ 	.word	index@(_Z10addInplacePKfPft)
        /*0038*/ 	.word	0x00000000


	//----- nvinfo : EIATTR_MIN_STACK_SIZE
	.align		4
.L_9:
        /*003c*/ 	.byte	0x04, 0x12
        /*003e*/ 	.short	(.L_11 - .L_10)
	.align		4
.L_10:
        /*0040*/ 	.word	index@(_Z9addVectorPKfS0_Pft)
        /*0044*/ 	.word	0x00000000
.L_11:


//--------------------- .nv.compat                --------------------------
	.section	.nv.compat,"",@"SHT_CUDA_COMPAT_INFO"
	.align	4
        /*0000*/ 	.byte	0x02, 0x09, 0x00, 0x00, 0x02, 0x02, 0x01, 0x00, 0x02, 0x05, 0x05, 0x00, 0x03, 0x07, 0x01, 0x01
        /*0010*/ 	.byte	0x02, 0x03, 0x00, 0x00, 0x02, 0x06, 0x01, 0x00, 0x04, 0x0b, 0x08, 0x00, 0x09, 0x00, 0x00, 0x00
        /*0020*/ 	.byte	0x00, 0x00, 0x00, 0x00


//--------------------- .nv.info._Z10addInplacePKfPft --------------------------
	.section	.nv.info._Z10addInplacePKfPft,"",@"SHT_CUDA_INFO"
	.sectionflags	@""
	.align	4


	//----- nvinfo : EIATTR_CUDA_API_VERSION
	.align		4
        /*0000*/ 	.byte	0x04, 0x37
        /*0002*/ 	.short	(.L_13 - .L_12)
.L_12:
        /*0004*/ 	.word	0x00000082


	//----- nvinfo : EIATTR_KPARAM_INFO
	.align		4
.L_13:
        /*0008*/ 	.byte	0x04, 0x17
        /*000a*/ 	.short	(.L_15 - .L_14)
.L_14:
        /*000c*/ 	.word	0x00000000
        /*0010*/ 	.short	0x0002
        /*0012*/ 	.short	0x0010
        /*0014*/ 	.byte	0x00, 0xf0, 0x09, 0x00


	//----- nvinfo : EIATTR_KPARAM_INFO
	.align		4
.L_15:
        /*0018*/ 	.byte	0x04, 0x17
        /*001a*/ 	.short	(.L_17 - .L_16)
.L_16:
        /*001c*/ 	.word	0x00000000
        /*0020*/ 	.short	0x0001
        /*0022*/ 	.short	0x0008
        /*0024*/ 	.byte	0x00, 0xf5, 0x21, 0x00


	//----- nvinfo : EIATTR_KPARAM_INFO
	.align		4
.L_17:
        /*0028*/ 	.byte	0x04, 0x17
        /*002a*/ 	.short	(.L_19 - .L_18)
.L_18:
        /*002c*/ 	.word	0x00000000
        /*0030*/ 	.short	0x0000
        /*0032*/ 	.short	0x0000
        /*0034*/ 	.byte	0x00, 0xf5, 0x21, 0x00


	//----- nvinfo : EIATTR_SPARSE_MMA_MASK
	.align		4
.L_19:
        /*0038*/ 	.byte	0x03, 0x50
        /*003a*/ 	.short	0x0000


	//----- nvinfo : EIATTR_MAXREG_COUNT
	.align		4
        /*003c*/ 	.byte	0x03, 0x1b
        /*003e*/ 	.short	0x00ff


	//----- nvinfo : EIATTR_MERCURY_ISA_VERSION
	.align		4
        /*0040*/ 	.byte	0x03, 0x5f
        /*0042*/ 	.short	0x0101


	//----- nvinfo : EIATTR_VRC_CTA_INIT_COUNT
	.align		4
        /*0044*/ 	.byte	0x02, 0x4a
	.zero		1
	.zero		1


	//----- nvinfo : EIATTR_EXIT_INSTR_OFFSETS
	.align		4
        /*0048*/ 	.byte	0x04, 0x1c
        /*004a*/ 	.short	(.L_21 - .L_20)


	//   ....[0]....
.L_20:
        /*004c*/ 	.word	0x00000080


	//   ....[1]....
        /*0050*/ 	.word	0x00000120


	//----- nvinfo : EIATTR_CBANK_PARAM_SIZE
	.align		4
.L_21:
        /*0054*/ 	.byte	0x03, 0x19
        /*0056*/ 	.short	0x0012


	//----- nvinfo : EIATTR_PARAM_CBANK
	.align		4
        /*0058*/ 	.byte	0x04, 0x0a
        /*005a*/ 	.short	(.L_23 - .L_22)
	.align		4
.L_22:
        /*005c*/ 	.word	index@(.nv.constant0._Z10addInplacePKfPft)
        /*0060*/ 	.short	0x0380
        /*0062*/ 	.short	0x0012


	//----- nvinfo : EIATTR_SW_WAR
	.align		4
.L_23:
        /*0064*/ 	.byte	0x04, 0x36
        /*0066*/ 	.short	(.L_25 - .L_24)
.L_24:
        /*0068*/ 	.word	0x00000008
.L_25:


//--------------------- .nv.info._Z9addVectorPKfS0_Pft --------------------------
	.section	.nv.info._Z9addVectorPKfS0_Pft,"",@"SHT_CUDA_INFO"
	.sectionflags	@""
	.align	4


	//----- nvinfo : EIATTR_CUDA_API_VERSION
	.align		4
        /*0000*/ 	.byte	0x04, 0x37
        /*0002*/ 	.short	(.L_27 - .L_26)
.L_26:
        /*0004*/ 	.word	0x00000082


	//----- nvinfo : EIATTR_KPARAM_INFO
	.align		4
.L_27:
        /*0008*/ 	.byte	0x04, 0x17
        /*000a*/ 	.short	(.L_29 - .L_28)
.L_28:
        /*000c*/ 	.word	0x00000000
        /*0010*/ 	.short	0x0003
        /*0012*/ 	.short	0x0018
        /*0014*/ 	.byte	0x00, 0xf0, 0x09, 0x00


	//----- nvinfo : EIATTR_KPARAM_INFO
	.align		4
.L_29:
        /*0018*/ 	.byte	0x04, 0x17
        /*001a*/ 	.short	(.L_31 - .L_30)
.L_30:
        /*001c*/ 	.word	0x00000000
        /*0020*/ 	.short	0x0002
        /*0022*/ 	.short	0x0010
        /*0024*/ 	.byte	0x00, 0xf5, 0x21, 0x00


	//----- nvinfo : EIATTR_KPARAM_INFO
	.align		4
.L_31:
        /*0028*/ 	.byte	0x04, 0x17
        /*002a*/ 	.short	(.L_33 - .L_32)
.L_32:
        /*002c*/ 	.word	0x00000000
        /*0030*/ 	.short	0x0001
        /*0032*/ 	.short	0x0008
        /*0034*/ 	.byte	0x00, 0xf5, 0x21, 0x00


	//----- nvinfo : EIATTR_KPARAM_INFO
	.align		4
.L_33:
        /*0038*/ 	.byte	0x04, 0x17
        /*003a*/ 	.short	(.L_35 - .L_34)
.L_34:
        /*003c*/ 	.word	0x00000000
        /*0040*/ 	.short	0x0000
        /*0042*/ 	.short	0x0000
        /*0044*/ 	.byte	0x00, 0xf5, 0x21, 0x00


	//----- nvinfo : EIATTR_SPARSE_MMA_MASK
	.align		4
.L_35:
        /*0048*/ 	.byte	0x03, 0x50
        /*004a*/ 	.short	0x0000


	//----- nvinfo : EIATTR_MAXREG_COUNT
	.align		4
        /*004c*/ 	.byte	0x03, 0x1b
        /*004e*/ 	.short	0x00ff


	//----- nvinfo : EIATTR_MERCURY_ISA_VERSION
	.align		4
        /*0050*/ 	.byte	0x03, 0x5f
        /*0052*/ 	.short	0x0101


	//----- nvinfo : EIATTR_VRC_CTA_INIT_COUNT
	.align		4
        /*0054*/ 	.byte	0x02, 0x4a
	.zero		1
	.zero		1


	//----- nvinfo : EIATTR_EXIT_INSTR_OFFSETS
	.align		4
        /*0058*/ 	.byte	0x04, 0x1c
        /*005a*/ 	.short	(.L_37 - .L_36)


	//   ....[0]....
.L_36:
        /*005c*/ 	.word	0x00000080


	//   ....[1]....
        /*0060*/ 	.word	0x00000140


	//----- nvinfo : EIATTR_CBANK_PARAM_SIZE
	.align		4
.L_37:
        /*0064*/ 	.byte	0x03, 0x19
        /*0066*/ 	.short	0x001a


	//----- nvinfo : EIATTR_PARAM_CBANK
	.align		4
        /*0068*/ 	.byte	0x04, 0x0a
        /*006a*/ 	.short	(.L_39 - .L_38)
	.align		4
.L_38:
        /*006c*/ 	.word	index@(.nv.constant0._Z9addVectorPKfS0_Pft)
        /*0070*/ 	.short	0x0380
        /*0072*/ 	.short	0x001a


	//----- nvinfo : EIATTR_SW_WAR
	.align		4
.L_39:
        /*0074*/ 	.byte	0x04, 0x36
        /*0076*/ 	.short	(.L_41 - .L_40)
.L_40:
        /*0078*/ 	.word	0x00000008
.L_41:


//--------------------- .nv.callgraph             --------------------------
	.section	.nv.callgraph,"",@"SHT_CUDA_CALLGRAPH"
	.align	4
	.sectionentsize	8
	.align		4
        /*0000*/ 	.word	0x00000000
	.align		4
        /*0004*/ 	.word	0xffffffff
	.align		4
        /*0008*/ 	.word	0x00000000
	.align		4
        /*000c*/ 	.word	0xfffffffe
	.align		4
        /*0010*/ 	.word	0x00000000
	.align		4
        /*0014*/ 	.word	0xfffffffd
	.align		4
        /*0018*/ 	.word	0x00000000
	.align		4
        /*001c*/ 	.word	0xfffffffc


//--------------------- .text._Z10addInplacePKfPft --------------------------
	.section	.text._Z10addInplacePKfPft,"ax",@progbits
	.align	128
        .global         _Z10addInplacePKfPft
        .type           _Z10addInplacePKfPft,@function
        .size           _Z10addInplacePKfPft,(.L_x_2 - _Z10addInplacePKfPft)
        .other          _Z10addInplacePKfPft,@"STO_CUDA_ENTRY STV_DEFAULT"
_Z10addInplacePKfPft:
.text._Z10addInplacePKfPft:
[----:B------:R-:W-:Y:S01]  /*0000*/  LDC R1, c[0x0][0x37c] ;  /* 0x0000df00ff017b82 */ /* 0x000fe20000000800 */
[----:B------:R-:W0:Y:S07]  /*0010*/  S2R R0, SR_TID.X ;  /* 0x0000000000007919 */ /* 0x000e2e0000002100 */
[----:B------:R-:W0:Y:S01]  /*0020*/  S2UR UR5, SR_CTAID.X ;  /* 0x00000000000579c3 */ /* 0x000e220000002500 */
[----:B------:R-:W1:Y:S07]  /*0030*/  LDCU UR4, c[0x0][0x390] ;  /* 0x00007200ff0477ac */ /* 0x000e6e0008000800 */
[----:B------:R-:W0:Y:S01]  /*0040*/  LDC R7, c[0x0][0x360] ;  /* 0x0000d800ff077b82 */ /* 0x000e220000000800 */
[----:B-1----:R-:W-:Y:S01]  /*0050*/  ULOP3.LUT UR4, UR4, 0xffff, URZ, 0xc0, !UPT ;  /* 0x0000ffff04047892 */ /* 0x002fe2000f8ec0ff */
[----:B0-----:R-:W-:-:S05]  /*0060*/  IMAD R7, R7, UR5, R0 ;  /* 0x0000000507077c24 */ /* 0x001fca000f8e0200 */
[----:B------:R-:W-:-:S13]  /*0070*/  ISETP.GE.U32.AND P0, PT, R7, UR4, PT ;  /* 0x0000000407007c0c */ /* 0x000fda000bf06070 */
[----:B------:R-:W-:Y:S05]  /*0080*/  @P0 EXIT ;  /* 0x000000000000094d */ /* 0x000fea0003800000 */
[----:B------:R-:W0:Y:S01]  /*0090*/  LDC.64 R2, c[0x0][0x380] ;  /* 0x0000e000ff027b82 */ /* 0x000e220000000a00 */
[----:B------:R-:W1:Y:S07]  /*00a0*/  LDCU.64 UR4, c[0x0][0x358] ;  /* 0x00006b00ff0477ac */ /* 0x000e6e0008000a00 */
[----:B------:R-:W2:Y:S01]  /*00b0*/  LDC.64 R4, c[0x0][0x388] ;  /* 0x0000e200ff047b82 */ /* 0x000ea20000000a00 */
[----:B0-----:R-:W-:-:S06]  /*00c0*/  IMAD.WIDE.U32 R2, R7, 0x4, R2 ;  /* 0x0000000407027825 */ /* 0x001fcc00078e0002 */
[----:B-1----:R-:W3:Y:S01]  /*00d0*/  LDG.E R2, desc[UR4][R2.64] ;  /* 0x0000000402027981 */ /* 0x002ee2000c1e1900 */
[----:B--2---:R-:W-:-:S05]  /*00e0*/  IMAD.WIDE.U32 R4, R7, 0x4, R4 ;  /* 0x0000000407047825 */ /* 0x004fca00078e0004 */
[----:B------:R-:W3:Y:S02]  /*00f0*/  LDG.E R7, desc[UR4][R4.64] ;  /* 0x0000000404077981 */ /* 0x000ee4000c1e1900 */
[----:B---3--:R-:W-:-:S05]  /*0100*/  FADD R7, R2, R7 ;  /* 0x0000000702077221 */ /* 0x008fca0000000000 */
[----:B------:R-:W-:Y:S01]  /*0110*/  STG.E desc[UR4][R4.64], R7 ;  /* 0x0000000704007986 */ /* 0x000fe2000c101904 */
[----:B------:R-:W-:Y:S05]  /*0120*/  EXIT ;  /* 0x000000000000794d */ /* 0x000fea0003800000 */
.L_x_0:
[----:B------:R-:W-:-:S00]  /*0130*/  BRA `(.L_x_0) ;  /* 0xfffffffc00fc7947 */ /* 0x000fc0000383ffff */
[----:B------:R-:W-:-:S00]  /*0140*/  NOP ;  /* 0x0000000000007918 */ /* 0x000fc00000000000 */
        /* <DEDUP_REMOVED lines=11> */
.L_x_2:


//--------------------- .text._Z9addVectorPKfS0_Pft --------------------------
	.section	.text._Z9addVectorPKfS0_Pft,"ax",@progbits
	.align	128
        .global         _Z9addVectorPKfS0_Pft
        .type           _Z9addVectorPKfS0_Pft,@function
        .size           _Z9addVectorPKfS0_Pft,(.L_x_3 - _Z9addVectorPKfS0_Pft)
        .other          _Z9addVectorPKfS0_Pft,@"STO_CUDA_ENTRY STV_DEFAULT"
_Z9addVectorPKfS0_Pft:
.text._Z9addVectorPKfS0_Pft:
        /* <DEDUP_REMOVED lines=11> */
[----:B------:R-:W2:Y:S08]  /*00b0*/  LDC.64 R4, c[0x0][0x388] ;  /* 0x0000e200ff047b82 */ /* 0x000eb00000000a00 */
[----:B------:R-:W3:Y:S01]  /*00c0*/  LDC.64 R6, c[0x0][0x390] ;  /* 0x0000e400ff067b82 */ /* 0x000ee20000000a00 */
[----:B0-----:R-:W-:-:S06]  /*00d0*/  IMAD.WIDE.U32 R2, R9, 0x4, R2 ;  /* 0x0000000409027825 */ /* 0x001fcc00078e0002 */
[----:B-1----:R-:W4:Y:S01]  /*00e0*/  LDG.E R2, desc[UR4][R2.64] ;  /* 0x0000000402027981 */ /* 0x002f22000c1e1900 */
[----:B--2---:R-:W-:-:S06]  /*00f0*/  IMAD.WIDE.U32 R4, R9, 0x4, R4 ;  /* 0x0000000409047825 */ /* 0x004fcc00078e0004 */
[----:B------:R-:W4:Y:S01]  /*0100*/  LDG.E R5, desc[UR4][R4.64] ;  /* 0x0000000404057981 */ /* 0x000f22000c1e1900 */
[----:B---3--:R-:W-:-:S04]  /*0110*/  IMAD.WIDE.U32 R6, R9, 0x4, R6 ;  /* 0x0000000409067825 */ /* 0x008fc800078e0006 */
[----:B----4-:R-:W-:-:S05]  /*0120*/  FADD R9, R2, R5 ;  /* 0x0000000502097221 */ /* 0x010fca0000000000 */
[----:B------:R-:W-:Y:S01]  /*0130*/  STG.E desc[UR4][R6.64], R9 ;  /* 0x0000000906007986 */ /* 0x000fe2000c101904 */
[----:B------:R-:W-:Y:S05]  /*0140*/  EXIT ;  /* 0x000000000000794d */ /* 0x000fea0003800000 */
.L_x_1:
        /* <DEDUP_REMOVED lines=11> */
.L_x_3:


//--------------------- .nv.shared.reserved.0     --------------------------
	.section	.nv.shared.reserved.0,"aw",@nobits
	.weak		__nv_reservedSMEM_offset_0_alias
	.size		__nv_reservedSMEM_offset_0_alias, 0, 64
	.other		__nv_reservedSMEM_offset_0_alias,@"STO_CUDA_RESERVED_SHARED STV_DEFAULT"
__nv_reservedSMEM_offset_0_alias:
	.zero		0
	.zero		64


//--------------------- .nv.constant0._Z10addInplacePKfPft --------------------------
	.section	.nv.constant0._Z10addInplacePKfPft,"a",@progbits
	.sectionflags	@""
	.align	4
.nv.constant0._Z10addInplacePKfPft:
	.zero		914


//--------------------- .nv.constant0._Z9addVectorPKfS0_Pft --------------------------
	.section	.nv.constant0._Z9addVectorPKfS0_Pft,"a",@progbits
	.sectionflags	@""
	.align	4
.nv.constant0._Z9addVectorPKfS0_Pft:
	.zero		922


//--------------------- SYMBOLS --------------------------

	.type		.nv.reservedSmem.offset0,@object
	.size		.nv.reservedSmem.offset0,0x4
